	.headerflags	@"EF_CUDA_TEXMODE_UNIFIED EF_CUDA_64BIT_ADDRESS EF_CUDA_ACCELERATORS EF_CUDA_SM90 EF_CUDA_VIRTUAL_SM(EF_CUDA_SM90)"
	.elftype	@"ET_EXEC"


//--------------------- .nv.info                  --------------------------
	.section	.nv.info,"",@"SHT_CUDA_INFO"
	.align	4


	//----- nvinfo : EIATTR_REGCOUNT
	.align		4
        /*0000*/ 	.byte	0x04, 0x2f
        /*0002*/ 	.short	(.L_1 - .L_0)
	.align		4
.L_0:
        /*0004*/ 	.word	index@(triton_poi_fused_convolution_relu_41)
        /*0008*/ 	.word	0x00000012


	//----- nvinfo : EIATTR_MIN_STACK_SIZE
	.align		4
.L_1:
        /*000c*/ 	.byte	0x04, 0x12
        /*000e*/ 	.short	(.L_3 - .L_2)
	.align		4
.L_2:
        /*0010*/ 	.word	index@(triton_poi_fused_convolution_relu_41)
        /*0014*/ 	.word	0x00000000


	//----- nvinfo : EIATTR_FRAME_SIZE
	.align		4
.L_3:
        /*0018*/ 	.byte	0x04, 0x11
        /*001a*/ 	.short	(.L_5 - .L_4)
	.align		4
.L_4:
        /*001c*/ 	.word	index@(triton_poi_fused_convolution_relu_41)
        /*0020*/ 	.word	0x00000000


	//----- nvinfo : EIATTR_MIN_STACK_SIZE
	.align		4
.L_5:
        /*0024*/ 	.byte	0x04, 0x12
        /*0026*/ 	.short	(.L_7 - .L_6)
	.align		4
.L_6:
        /*0028*/ 	.word	index@(triton_poi_fused_convolution_relu_41)
        /*002c*/ 	.word	0x00000000
.L_7:


//--------------------- .nv.info.triton_poi_fused_convolution_relu_41 --------------------------
	.section	.nv.info.triton_poi_fused_convolution_relu_41,"",@"SHT_CUDA_INFO"
	.sectionflags	@""
	.align	4


	//----- nvinfo : EIATTR_CUDA_API_VERSION
	.align		4
        /*0000*/ 	.byte	0x04, 0x37
        /*0002*/ 	.short	(.L_9 - .L_8)
.L_8:
        /*0004*/ 	.word	0x0000007c


	//----- nvinfo : EIATTR_KPARAM_INFO
	.align		4
.L_9:
        /*0008*/ 	.byte	0x04, 0x17
        /*000a*/ 	.short	(.L_11 - .L_10)
.L_10:
        /*000c*/ 	.word	0x00000000
        /*0010*/ 	.short	0x0002
        /*0012*/ 	.short	0x0010
        /*0014*/ 	.byte	0x00, 0xf0, 0x11, 0x00


	//----- nvinfo : EIATTR_KPARAM_INFO
	.align		4
.L_11:
        /*0018*/ 	.byte	0x04, 0x17
        /*001a*/ 	.short	(.L_13 - .L_12)
.L_12:
        /*001c*/ 	.word	0x00000000
        /*0020*/ 	.short	0x0001
        /*0022*/ 	.short	0x0008
        /*0024*/ 	.byte	0x00, 0xf4, 0x21, 0x00


	//----- nvinfo : EIATTR_KPARAM_INFO
	.align		4
.L_13:
        /*0028*/ 	.byte	0x04, 0x17
        /*002a*/ 	.short	(.L_15 - .L_14)
.L_14:
        /*002c*/ 	.word	0x00000000
        /*0030*/ 	.short	0x0000
        /*0032*/ 	.short	0x0000
        /*0034*/ 	.byte	0x00, 0xf4, 0x21, 0x00


	//----- nvinfo : EIATTR_SPARSE_MMA_MASK
	.align		4
.L_15:
        /*0038*/ 	.byte	0x03, 0x50
        /*003a*/ 	.short	0x0000


	//----- nvinfo : EIATTR_MAXREG_COUNT
	.align		4
        /*003c*/ 	.byte	0x03, 0x1b
        /*003e*/ 	.short	0x00ff


	//----- nvinfo : EIATTR_EXIT_INSTR_OFFSETS
	.align		4
        /*0040*/ 	.byte	0x04, 0x1c
        /*0042*/ 	.short	(.L_17 - .L_16)


	//   ....[0]....
.L_16:
        /*0044*/ 	.word	0x00000370


	//----- nvinfo : EIATTR_REQNTID
	.align		4
.L_17:
        /*0048*/ 	.byte	0x04, 0x10
        /*004a*/ 	.short	(.L_19 - .L_18)
.L_18:
        /*004c*/ 	.word	0x00000080
        /*0050*/ 	.word	0x00000001
        /*0054*/ 	.word	0x00000001


	//----- nvinfo : EIATTR_CBANK_PARAM_SIZE
	.align		4
.L_19:
        /*0058*/ 	.byte	0x03, 0x19
        /*005a*/ 	.short	0x0014


	//----- nvinfo : EIATTR_PARAM_CBANK
	.align		4
        /*005c*/ 	.byte	0x04, 0x0a
        /*005e*/ 	.short	(.L_21 - .L_20)
	.align		4
.L_20:
        /*0060*/ 	.word	index@(.nv.constant0.triton_poi_fused_convolution_relu_41)
        /*0064*/ 	.short	0x0210
        /*0066*/ 	.short	0x0014


	//----- nvinfo : EIATTR_SW_WAR
	.align		4
.L_21:
        /*0068*/ 	.byte	0x04, 0x36
        /*006a*/ 	.short	(.L_23 - .L_22)
.L_22:
        /*006c*/ 	.word	0x00000008
.L_23:


//--------------------- .nv.callgraph             --------------------------
	.section	.nv.callgraph,"",@"SHT_CUDA_CALLGRAPH"
	.align	4
	.sectionentsize	8
	.align		4
        /*0000*/ 	.word	0x00000000
	.align		4
        /*0004*/ 	.word	0xffffffff
	.align		4
        /*0008*/ 	.word	0x00000000
	.align		4
        /*000c*/ 	.word	0xfffffffe
	.align		4
        /*0010*/ 	.word	0x00000000
	.align		4
        /*0014*/ 	.word	0xfffffffd
	.align		4
        /*0018*/ 	.word	0x00000000
	.align		4
        /*001c*/ 	.word	0xfffffffc


//--------------------- .text.triton_poi_fused_convolution_relu_41 --------------------------
	.section	.text.triton_poi_fused_convolution_relu_41,"ax",@progbits
	.align	128
        .global         triton_poi_fused_convolution_relu_41
        .type           triton_poi_fused_convolution_relu_41,@function
        .size           triton_poi_fused_convolution_relu_41,(.L_x_1 - triton_poi_fused_convolution_relu_41)
        .other          triton_poi_fused_convolution_relu_41,@"STO_CUDA_ENTRY STV_DEFAULT"
triton_poi_fused_convolution_relu_41:
.text.triton_poi_fused_convolution_relu_41:
[----:B------:R-:W-:Y:S01]  /*0000*/  LDC R1, c[0x0][0x28] ;  /* 0x00000a00ff017b82 */ /* 0x000fe20000000800 */
[----:B------:R-:W1:Y:S07]  /*0010*/  S2R R0, SR_TID.X ;  /* 0x0000000000007919 */ /* 0x000e6e0000002100 */
[----:B------:R-:W2:Y:S01]  /*0020*/  LDC.64 R2, c[0x0][0x218] ;  /* 0x00008600ff027b82 */ /* 0x000ea20000000a00 */
[----:B------:R-:W-:Y:S01]  /*0030*/  ULDC.64 UR4, c[0x0][0x208] ;  /* 0x0000820000047ab9 */ /* 0x000fe20000000a00 */
[----:B------:R-:W3:Y:S06]  /*0040*/  S2R R9, SR_CTAID.X ;  /* 0x0000000000097919 */ /* 0x000eec0000002500 */
[----:B------:R-:W4:Y:S01]  /*0050*/  LDC.64 R4, c[0x0][0x210] ;  /* 0x00008400ff047b82 */ /* 0x000f220000000a00 */
[----:B-1----:R-:W-:-:S05]  /*0060*/  IMAD.SHL.U32 R0, R0, 0x4, RZ ;  /* 0x0000000400007824 */ /* 0x002fca00078e00ff */
[----:B------:R-:W-:-:S05]  /*0070*/  LOP3.LUT R0, R0, 0x1fc, RZ, 0xc0, !PT ;  /* 0x000001fc00007812 */ /* 0x000fca00078ec0ff */
[----:B---3--:R-:W-:-:S04]  /*0080*/  IMAD R9, R9, 0x400, R0 ;  /* 0x0000040009097824 */ /* 0x008fc800078e0200 */
[----:B------:R-:W-:-:S04]  /*0090*/  IMAD.HI R6, R9, 0x71625345, RZ ;  /* 0x7162534509067827 */ /* 0x000fc800078e02ff */
[----:B------:R-:W-:Y:S01]  /*00a0*/  VIADD R0, R9, 0x200 ;  /* 0x0000020009007836 */ /* 0x000fe20000000000 */
[----:B------:R-:W-:-:S03]  /*00b0*/  SHF.R.U32.HI R7, RZ, 0x1f, R6 ;  /* 0x0000001fff077819 */ /* 0x000fc60000011606 */
[----:B------:R-:W-:Y:S01]  /*00c0*/  IMAD.HI R0, R0, 0x71625345, RZ ;  /* 0x7162534500007827 */ /* 0x000fe200078e02ff */
[----:B------:R-:W-:-:S04]  /*00d0*/  LEA.HI.SX32 R7, R6, R7, 0x15 ;  /* 0x0000000706077211 */ /* 0x000fc800078faaff */
[----:B------:R-:W-:Y:S02]  /*00e0*/  SHF.R.U32.HI R11, RZ, 0x1f, R0 ;  /* 0x0000001fff0b7819 */ /* 0x000fe40000011600 */
[----:B------:R-:W-:Y:S02]  /*00f0*/  LEA.HI R6, R7, R7, RZ, 0x6 ;  /* 0x0000000707067211 */ /* 0x000fe400078f30ff */
[----:B------:R-:W-:Y:S02]  /*0100*/  LEA.HI.SX32 R0, R0, R11, 0x15 ;  /* 0x0000000b00007211 */ /* 0x000fe400078faaff */
[----:B------:R-:W-:Y:S02]  /*0110*/  LOP3.LUT R6, R6, 0xffffffc0, RZ, 0xc0, !PT ;  /* 0xffffffc006067812 */ /* 0x000fe400078ec0ff */
[----:B------:R-:W-:-:S03]  /*0120*/  LEA.HI R8, R0, R0, RZ, 0x6 ;  /* 0x0000000000087211 */ /* 0x000fc600078f30ff */
[----:B------:R-:W-:Y:S01]  /*0130*/  IMAD.IADD R11, R7, 0x1, -R6 ;  /* 0x00000001070b7824 */ /* 0x000fe200078e0a06 */
[----:B------:R-:W-:Y:S01]  /*0140*/  LOP3.LUT R7, R8, 0xffffffc0, RZ, 0xc0, !PT ;  /* 0xffffffc008077812 */ /* 0x000fe200078ec0ff */
[----:B----4-:R-:W-:-:S04]  /*0150*/  IMAD.WIDE R8, R9, 0x4, R4 ;  /* 0x0000000409087825 */ /* 0x010fc800078e0204 */
[----:B--2---:R-:W-:-:S04]  /*0160*/  IMAD.WIDE R10, R11, 0x4, R2 ;  /* 0x000000040b0a7825 */ /* 0x004fc800078e0202 */
[----:B------:R-:W-:Y:S02]  /*0170*/  IMAD.IADD R13, R0, 0x1, -R7 ;  /* 0x00000001000d7824 */ /* 0x000fe400078e0a07 */
[----:B------:R-:W2:Y:S02]  /*0180*/  LDG.E.128 R4, desc[UR4][R8.64] ;  /* 0x0000000408047981 */ /* 0x000ea4000c1e1d00 */
[----:B------:R-:W-:Y:S02]  /*0190*/  IMAD.WIDE R2, R13, 0x4, R2 ;  /* 0x000000040d027825 */ /* 0x000fe400078e0202 */
[----:B------:R-:W2:Y:S04]  /*01a0*/  LDG.E.EL R10, desc[UR4][R10.64] ;  /* 0x000000040a0a7981 */ /* 0x000ea8000c2e1900 */
[----:B------:R-:W3:Y:S04]  /*01b0*/  LDG.E.EL R2, desc[UR4][R2.64] ;  /* 0x0000000402027981 */ /* 0x000ee8000c2e1900 */
[----:B------:R-:W3:Y:S01]  /*01c0*/  LDG.E.128 R12, desc[UR4][R8.64+0x800] ;  /* 0x00080004080c7981 */ /* 0x000ee2000c1e1d00 */
[CC--:B--2---:R-:W-:Y:S01]  /*01d0*/  FSETP.GEU.AND P6, PT, R5.reuse, -R10.reuse, PT ;  /* 0x8000000a0500720b */ /* 0x0c4fe20003fce000 */
[--C-:B------:R-:W-:Y:S01]  /*01e0*/  FADD R5, R5, R10.reuse ;  /* 0x0000000a05057221 */ /* 0x100fe20000000000 */
[CC--:B------:R-:W-:Y:S01]  /*01f0*/  FSETP.GEU.AND P0, PT, R6.reuse, -R10.reuse, PT ;  /* 0x8000000a0600720b */ /* 0x0c0fe20003f0e000 */
[--C-:B------:R-:W-:Y:S01]  /*0200*/  FADD R6, R6, R10.reuse ;  /* 0x0000000a06067221 */ /* 0x100fe20000000000 */
[C---:B------:R-:W-:Y:S01]  /*0210*/  FSETP.GEU.AND P1, PT, R7.reuse, -R10, PT ;  /* 0x8000000a0700720b */ /* 0x040fe20003f2e000 */
[----:B------:R-:W-:Y:S01]  /*0220*/  FADD R7, R7, R10 ;  /* 0x0000000a07077221 */ /* 0x000fe20000000000 */
[----:B------:R-:W-:-:S02]  /*0230*/  SEL R5, R5, RZ, P6 ;  /* 0x000000ff05057207 */ /* 0x000fc40003000000 */
[CC--:B---3--:R-:W-:Y:S01]  /*0240*/  FSETP.GEU.AND P3, PT, R13.reuse, -R2.reuse, PT ;  /* 0x800000020d00720b */ /* 0x0c8fe20003f6e000 */
[--C-:B------:R-:W-:Y:S01]  /*0250*/  FADD R13, R13, R2.reuse ;  /* 0x000000020d0d7221 */ /* 0x100fe20000000000 */
[CC--:B------:R-:W-:Y:S01]  /*0260*/  FSETP.GEU.AND P4, PT, R14.reuse, -R2.reuse, PT ;  /* 0x800000020e00720b */ /* 0x0c0fe20003f8e000 */
[--C-:B------:R-:W-:Y:S01]  /*0270*/  FADD R14, R14, R2.reuse ;  /* 0x000000020e0e7221 */ /* 0x100fe20000000000 */
[C---:B------:R-:W-:Y:S01]  /*0280*/  FSETP.GEU.AND P5, PT, R15.reuse, -R2, PT ;  /* 0x800000020f00720b */ /* 0x040fe20003fae000 */
[----:B------:R-:W-:Y:S01]  /*0290*/  FADD R15, R15, R2 ;  /* 0x000000020f0f7221 */ /* 0x000fe20000000000 */
[C---:B------:R-:W-:Y:S01]  /*02a0*/  FSETP.GEU.AND P2, PT, R4.reuse, -R10, PT ;  /* 0x8000000a0400720b */ /* 0x040fe20003f4e000 */
[----:B------:R-:W-:Y:S01]  /*02b0*/  FADD R4, R4, R10 ;  /* 0x0000000a04047221 */ /* 0x000fe20000000000 */
[C---:B------:R-:W-:Y:S01]  /*02c0*/  FSETP.GEU.AND P6, PT, R12.reuse, -R2, PT ;  /* 0x800000020c00720b */ /* 0x040fe20003fce000 */
[----:B------:R-:W-:Y:S01]  /*02d0*/  FADD R2, R12, R2 ;  /* 0x000000020c027221 */ /* 0x000fe20000000000 */
[----:B------:R-:W-:-:S02]  /*02e0*/  SEL R6, R6, RZ, P0 ;  /* 0x000000ff06067207 */ /* 0x000fc40000000000 */
[----:B------:R-:W-:Y:S02]  /*02f0*/  SEL R7, R7, RZ, P1 ;  /* 0x000000ff07077207 */ /* 0x000fe40000800000 */
[----:B------:R-:W-:Y:S02]  /*0300*/  SEL R4, R4, RZ, P2 ;  /* 0x000000ff04047207 */ /* 0x000fe40001000000 */
[----:B------:R-:W-:Y:S02]  /*0310*/  SEL R13, R13, RZ, P3 ;  /* 0x000000ff0d0d7207 */ /* 0x000fe40001800000 */
[----:B------:R-:W-:Y:S01]  /*0320*/  SEL R14, R14, RZ, P4 ;  /* 0x000000ff0e0e7207 */ /* 0x000fe20002000000 */
[----:B------:R-:W-:Y:S01]  /*0330*/  STG.E.128 desc[UR4][R8.64], R4 ;  /* 0x0000000408007986 */ /* 0x000fe2000c101d04 */
[----:B------:R-:W-:Y:S02]  /*0340*/  SEL R15, R15, RZ, P5 ;  /* 0x000000ff0f0f7207 */ /* 0x000fe40002800000 */
[----:B------:R-:W-:-:S05]  /*0350*/  SEL R12, R2, RZ, P6 ;  /* 0x000000ff020c7207 */ /* 0x000fca0003000000 */
[----:B------:R-:W-:Y:S01]  /*0360*/  STG.E.128 desc[UR4][R8.64+0x800], R12 ;  /* 0x0008000c08007986 */ /* 0x000fe2000c101d04 */
[----:B------:R-:W-:Y:S05]  /*0370*/  EXIT ;  /* 0x000000000000794d */ /* 0x000fea0003800000 */
.L_x_0:
[----:B------:R-:W-:-:S00]  /*0380*/  BRA `(.L_x_0) ;  /* 0xfffffffc00fc7947 */ /* 0x000fc0000383ffff */
[----:B------:R-:W-:-:S00]  /*0390*/  NOP ;  /* 0x0000000000007918 */ /* 0x000fc00000000000 */
        /* <DEDUP_REMOVED lines=14> */
.L_x_1:


//--------------------- .nv.constant0.triton_poi_fused_convolution_relu_41 --------------------------
	.section	.nv.constant0.triton_poi_fused_convolution_relu_41,"a",@progbits
	.sectionflags	@""
	.align	4
.nv.constant0.triton_poi_fused_convolution_relu_41:
	.zero		548
